//
// Generated by NVIDIA NVVM Compiler
//
// Compiler Build ID: CL-36424714
// Cuda compilation tools, release 13.0, V13.0.88
// Based on NVVM 20.0.0
//

.version 9.0
.target sm_100
.address_size 64

	// .globl	_Z10processGPUPKfPfii

.visible .entry _Z10processGPUPKfPfii(
	.param .u64 .ptr .align 1 _Z10processGPUPKfPfii_param_0,
	.param .u64 .ptr .align 1 _Z10processGPUPKfPfii_param_1,
	.param .u32 _Z10processGPUPKfPfii_param_2,
	.param .u32 _Z10processGPUPKfPfii_param_3
)
{
	.reg .pred 	%p<2>;
	.reg .b32 	%r<8>;
	.reg .b32 	%f<3>;
	.reg .b64 	%rd<8>;

	ld.param.u64 	%rd1, [_Z10processGPUPKfPfii_param_0];
	ld.param.u64 	%rd2, [_Z10processGPUPKfPfii_param_1];
	ld.param.u32 	%r2, [_Z10processGPUPKfPfii_param_2];
	ld.param.u32 	%r3, [_Z10processGPUPKfPfii_param_3];
	mov.u32 	%r4, %ctaid.x;
	mov.u32 	%r5, %ntid.x;
	mov.u32 	%r6, %tid.x;
	mad.lo.s32 	%r7, %r4, %r5, %r6;
	add.s32 	%r1, %r7, %r2;
	setp.ge.s32 	%p1, %r1, %r3;
	@%p1 bra 	$L__BB0_2;
	cvta.to.global.u64 	%rd3, %rd1;
	cvta.to.global.u64 	%rd4, %rd2;
	mul.wide.s32 	%rd5, %r1, 4;
	add.s64 	%rd6, %rd3, %rd5;
	ld.global.f32 	%f1, [%rd6];
	add.f32 	%f2, %f1, %f1;
	add.s64 	%rd7, %rd4, %rd5;
	st.global.f32 	[%rd7], %f2;
$L__BB0_2:
	ret;

}


// ===== COMPILED SASS (sm_100) =====

	.target	sm_100

	.elftype	@"ET_EXEC"


//--------------------- .note.nv.tkinfo           --------------------------
	.section	.note.nv.tkinfo,"",@"SHT_NOTE"
	.sectionflags	@"SHF_NOTE_NV_TKINFO"
	.tkinfo
        /*0018*/ 	.word	0x00000002
        /*0030*/ 	.string	""
        /*0030*/ 	.string	"ptxas"
        /*0030*/ 	.string	"Cuda compilation tools, release 13.0, V13.0.88"
        /*0030*/ 	.string	"Build cuda_13.0.r13.0/compiler.36424714_0"
        /*0030*/ 	.string	"-arch sm_100 -m 64 "



//--------------------- .note.nv.cuinfo           --------------------------
	.section	.note.nv.cuinfo,"",@"SHT_NOTE"
	.sectionflags	@"SHF_NOTE_NV_CUINFO"
        /*0018*/ 	.short	0x0002
        /*001a*/ 	.short	0x0064
        /*001c*/ 	.short	0x0082
	.zero		2


//--------------------- .nv.info                  --------------------------
	.section	.nv.info,"",@"SHT_CUDA_INFO"
	.align	4


	//----- nvinfo : EIATTR_REGCOUNT
	.align		4
        /*0000*/ 	.byte	0x04, 0x2f
        /*0002*/ 	.short	(.L_1 - .L_0)
	.align		4
.L_0:
        /*0004*/ 	.word	index@(_Z10processGPUPKfPfii)
        /*0008*/ 	.word	0x0000000a


	//----- nvinfo : EIATTR_FRAME_SIZE
	.align		4
.L_1:
        /*000c*/ 	.byte	0x04, 0x11
        /*000e*/ 	.short	(.L_3 - .L_2)
	.align		4
.L_2:
        /*0010*/ 	.word	index@(_Z10processGPUPKfPfii)
        /*0014*/ 	.word	0x00000000


	//----- nvinfo : EIATTR_MIN_STACK_SIZE
	.align		4
.L_3:
        /*0018*/ 	.byte	0x04, 0x12
        /*001a*/ 	.short	(.L_5 - .L_4)
	.align		4
.L_4:
        /*001c*/ 	.word	index@(_Z10processGPUPKfPfii)
        /*0020*/ 	.word	0x00000000
.L_5:


//--------------------- .nv.compat                --------------------------
	.section	.nv.compat,"",@"SHT_CUDA_COMPAT_INFO"
	.align	4
        /*0000*/ 	.byte	0x02, 0x09, 0x00, 0x00, 0x02, 0x02, 0x01, 0x00, 0x02, 0x05, 0x05, 0x00, 0x03, 0x07, 0x01, 0x01
        /*0010*/ 	.byte	0x02, 0x03, 0x00, 0x00, 0x02, 0x06, 0x01, 0x00, 0x04, 0x0b, 0x08, 0x00, 0x09, 0x00, 0x00, 0x00
        /*0020*/ 	.byte	0x00, 0x00, 0x00, 0x00


//--------------------- .nv.info._Z10processGPUPKfPfii --------------------------
	.section	.nv.info._Z10processGPUPKfPfii,"",@"SHT_CUDA_INFO"
	.sectionflags	@""
	.align	4


	//----- nvinfo : EIATTR_CUDA_API_VERSION
	.align		4
        /*0000*/ 	.byte	0x04, 0x37
        /*0002*/ 	.short	(.L_7 - .L_6)
.L_6:
        /*0004*/ 	.word	0x00000082


	//----- nvinfo : EIATTR_KPARAM_INFO
	.align		4
.L_7:
        /*0008*/ 	.byte	0x04, 0x17
        /*000a*/ 	.short	(.L_9 - .L_8)
.L_8:
        /*000c*/ 	.word	0x00000000
        /*0010*/ 	.short	0x0003
        /*0012*/ 	.short	0x0014
        /*0014*/ 	.byte	0x00, 0xf0, 0x11, 0x00


	//----- nvinfo : EIATTR_KPARAM_INFO
	.align		4
.L_9:
        /*0018*/ 	.byte	0x04, 0x17
        /*001a*/ 	.short	(.L_11 - .L_10)
.L_10:
        /*001c*/ 	.word	0x00000000
        /*0020*/ 	.short	0x0002
        /*0022*/ 	.short	0x0010
        /*0024*/ 	.byte	0x00, 0xf0, 0x11, 0x00


	//----- nvinfo : EIATTR_KPARAM_INFO
	.align		4
.L_11:
        /*0028*/ 	.byte	0x04, 0x17
        /*002a*/ 	.short	(.L_13 - .L_12)
.L_12:
        /*002c*/ 	.word	0x00000000
        /*0030*/ 	.short	0x0001
        /*0032*/ 	.short	0x0008
        /*0034*/ 	.byte	0x00, 0xf5, 0x21, 0x00


	//----- nvinfo : EIATTR_KPARAM_INFO
	.align		4
.L_13:
        /*0038*/ 	.byte	0x04, 0x17
        /*003a*/ 	.short	(.L_15 - .L_14)
.L_14:
        /*003c*/ 	.word	0x00000000
        /*0040*/ 	.short	0x0000
        /*0042*/ 	.short	0x0000
        /*0044*/ 	.byte	0x00, 0xf5, 0x21, 0x00


	//----- nvinfo : EIATTR_SPARSE_MMA_MASK
	.align		4
.L_15:
        /*0048*/ 	.byte	0x03, 0x50
        /*004a*/ 	.short	0x0000


	//----- nvinfo : EIATTR_MAXREG_COUNT
	.align		4
        /*004c*/ 	.byte	0x03, 0x1b
        /*004e*/ 	.short	0x00ff


	//----- nvinfo : EIATTR_MERCURY_ISA_VERSION
	.align		4
        /*0050*/ 	.byte	0x03, 0x5f
        /*0052*/ 	.short	0x0101


	//----- nvinfo : EIATTR_VRC_CTA_INIT_COUNT
	.align		4
        /*0054*/ 	.byte	0x02, 0x4a
	.zero		1
	.zero		1


	//----- nvinfo : EIATTR_EXIT_INSTR_OFFSETS
	.align		4
        /*0058*/ 	.byte	0x04, 0x1c
        /*005a*/ 	.short	(.L_17 - .L_16)


	//   ....[0]....
.L_16:
        /*005c*/ 	.word	0x00000080


	//   ....[1]....
        /*0060*/ 	.word	0x00000110


	//----- nvinfo : EIATTR_CBANK_PARAM_SIZE
	.align		4
.L_17:
        /*0064*/ 	.byte	0x03, 0x19
        /*0066*/ 	.short	0x0018


	//----- nvinfo : EIATTR_PARAM_CBANK
	.align		4
        /*0068*/ 	.byte	0x04, 0x0a
        /*006a*/ 	.short	(.L_19 - .L_18)
	.align		4
.L_18:
        /*006c*/ 	.word	index@(.nv.constant0._Z10processGPUPKfPfii)
        /*0070*/ 	.short	0x0380
        /*0072*/ 	.short	0x0018


	//----- nvinfo : EIATTR_SW_WAR
	.align		4
.L_19:
        /*0074*/ 	.byte	0x04, 0x36
        /*0076*/ 	.short	(.L_21 - .L_20)
.L_20:
        /*0078*/ 	.word	0x00000008
.L_21:


//--------------------- .nv.callgraph             --------------------------
	.section	.nv.callgraph,"",@"SHT_CUDA_CALLGRAPH"
	.align	4
	.sectionentsize	8
	.align		4
        /*0000*/ 	.word	0x00000000
	.align		4
        /*0004*/ 	.word	0xffffffff
	.align		4
        /*0008*/ 	.word	0x00000000
	.align		4
        /*000c*/ 	.word	0xfffffffe
	.align		4
        /*0010*/ 	.word	0x00000000
	.align		4
        /*0014*/ 	.word	0xfffffffd
	.align		4
        /*0018*/ 	.word	0x00000000
	.align		4
        /*001c*/ 	.word	0xfffffffc


//--------------------- .text._Z10processGPUPKfPfii --------------------------
	.section	.text._Z10processGPUPKfPfii,"ax",@progbits
	.align	128
        .global         _Z10processGPUPKfPfii
        .type           _Z10processGPUPKfPfii,@function
        .size           _Z10processGPUPKfPfii,(.L_x_1 - _Z10processGPUPKfPfii)
        .other          _Z10processGPUPKfPfii,@"STO_CUDA_ENTRY STV_DEFAULT"
_Z10processGPUPKfPfii:
.text._Z10processGPUPKfPfii:
[----:B------:R-:W-:Y:S01]  /*0000*/  LDC R1, c[0x0][0x37c] ;  /* 0x0000df00ff017b82 */ /* 0x000fe20000000800 */
[----:B------:R-:W0:Y:S07]  /*0010*/  S2R R3, SR_TID.X ;  /* 0x0000000000037919 */ /* 0x000e2e0000002100 */
[----:B------:R-:W0:Y:S01]  /*0020*/  S2UR UR4, SR_CTAID.X ;  /* 0x00000000000479c3 */ /* 0x000e220000002500 */
[----:B------:R-:W1:Y:S07]  /*0030*/  LDCU.64 UR6, c[0x0][0x390] ;  /* 0x00007200ff0677ac */ /* 0x000e6e0008000a00 */
[----:B------:R-:W0:Y:S02]  /*0040*/  LDC R0, c[0x0][0x360] ;  /* 0x0000d800ff007b82 */ /* 0x000e240000000800 */
[----:B0-----:R-:W-:-:S05]  /*0050*/  IMAD R0, R0, UR4, R3 ;  /* 0x0000000400007c24 */ /* 0x001fca000f8e0203 */
[----:B-1----:R-:W-:-:S04]  /*0060*/  IADD3 R7, PT, PT, R0, UR6, RZ ;  /* 0x0000000600077c10 */ /* 0x002fc8000fffe0ff */
[----:B------:R-:W-:-:S13]  /*0070*/  ISETP.GE.AND P0, PT, R7, UR7, PT ;  /* 0x0000000707007c0c */ /* 0x000fda000bf06270 */
[----:B------:R-:W-:Y:S05]  /*0080*/  @P0 EXIT ;  /* 0x000000000000094d */ /* 0x000fea0003800000 */
[----:B------:R-:W0:Y:S01]  /*0090*/  LDC.64 R2, c[0x0][0x380] ;  /* 0x0000e000ff027b82 */ /* 0x000e220000000a00 */
[----:B------:R-:W1:Y:S07]  /*00a0*/  LDCU.64 UR4, c[0x0][0x358] ;  /* 0x00006b00ff0477ac */ /* 0x000e6e0008000a00 */
[----:B------:R-:W2:Y:S01]  /*00b0*/  LDC.64 R4, c[0x0][0x388] ;  /* 0x0000e200ff047b82 */ /* 0x000ea20000000a00 */
[----:B0-----:R-:W-:-:S06]  /*00c0*/  IMAD.WIDE R2, R7, 0x4, R2 ;  /* 0x0000000407027825 */ /* 0x001fcc00078e0202 */
[----:B-1----:R-:W3:Y:S01]  /*00d0*/  LDG.E R2, desc[UR4][R2.64] ;  /* 0x0000000402027981 */ /* 0x002ee2000c1e1900 */
[----:B--2---:R-:W-:-:S04]  /*00e0*/  IMAD.WIDE R4, R7, 0x4, R4 ;  /* 0x0000000407047825 */ /* 0x004fc800078e0204 */
[----:B---3--:R-:W-:-:S05]  /*00f0*/  FADD R7, R2, R2 ;  /* 0x0000000202077221 */ /* 0x008fca0000000000 */
[----:B------:R-:W-:Y:S01]  /*0100*/  STG.E desc[UR4][R4.64], R7 ;  /* 0x0000000704007986 */ /* 0x000fe2000c101904 */
[----:B------:R-:W-:Y:S05]  /*0110*/  EXIT ;  /* 0x000000000000794d */ /* 0x000fea0003800000 */
.L_x_0:
[----:B------:R-:W-:-:S00]  /*0120*/  BRA `(.L_x_0) ;  /* 0xfffffffc00fc7947 */ /* 0x000fc0000383ffff */
[----:B------:R-:W-:-:S00]  /*0130*/  NOP ;  /* 0x0000000000007918 */ /* 0x000fc00000000000 */
        /* <DEDUP_REMOVED lines=12> */
.L_x_1:


//--------------------- .nv.shared.reserved.0     --------------------------
	.section	.nv.shared.reserved.0,"aw",@nobits
	.weak		__nv_reservedSMEM_offset_0_alias
	.size		__nv_reservedSMEM_offset_0_alias, 0, 64
	.other		__nv_reservedSMEM_offset_0_alias,@"STO_CUDA_RESERVED_SHARED STV_DEFAULT"
__nv_reservedSMEM_offset_0_alias:
	.zero		0
	.zero		64


//--------------------- .nv.constant0._Z10processGPUPKfPfii --------------------------
	.section	.nv.constant0._Z10processGPUPKfPfii,"a",@progbits
	.sectionflags	@""
	.align	4
.nv.constant0._Z10processGPUPKfPfii:
	.zero		920


//--------------------- SYMBOLS --------------------------

	.type		.nv.reservedSmem.offset0,@object
	.size		.nv.reservedSmem.offset0,0x4
